//
// Generated by NVIDIA NVVM Compiler
//
// Compiler Build ID: CL-36424714
// Cuda compilation tools, release 13.0, V13.0.88
// Based on NVVM 20.0.0
//

.version 9.0
.target sm_100
.address_size 64

	// .globl	_Z6kernelPKiS0_iiiPi

.visible .entry _Z6kernelPKiS0_iiiPi(
	.param .u64 .ptr .align 1 _Z6kernelPKiS0_iiiPi_param_0,
	.param .u64 .ptr .align 1 _Z6kernelPKiS0_iiiPi_param_1,
	.param .u32 _Z6kernelPKiS0_iiiPi_param_2,
	.param .u32 _Z6kernelPKiS0_iiiPi_param_3,
	.param .u32 _Z6kernelPKiS0_iiiPi_param_4,
	.param .u64 .ptr .align 1 _Z6kernelPKiS0_iiiPi_param_5
)
{
	.reg .pred 	%p<9>;
	.reg .b32 	%r<166>;
	.reg .b64 	%rd<23>;

	ld.param.u64 	%rd6, [_Z6kernelPKiS0_iiiPi_param_0];
	ld.param.u64 	%rd7, [_Z6kernelPKiS0_iiiPi_param_1];
	ld.param.u32 	%r26, [_Z6kernelPKiS0_iiiPi_param_2];
	ld.param.u32 	%r28, [_Z6kernelPKiS0_iiiPi_param_3];
	ld.param.u32 	%r27, [_Z6kernelPKiS0_iiiPi_param_4];
	ld.param.u64 	%rd5, [_Z6kernelPKiS0_iiiPi_param_5];
	cvta.to.global.u64 	%rd1, %rd7;
	cvta.to.global.u64 	%rd2, %rd6;
	mov.u32 	%r29, %ntid.x;
	mov.u32 	%r30, %nctaid.x;
	mov.u32 	%r31, %ctaid.y;
	mov.u32 	%r32, %ctaid.x;
	mad.lo.s32 	%r33, %r30, %r31, %r32;
	mov.u32 	%r34, %tid.x;
	mad.lo.s32 	%r1, %r33, %r29, %r34;
	div.s32 	%r2, %r1, %r26;
	setp.ge.s32 	%p1, %r2, %r28;
	@%p1 bra 	$L__BB0_11;
	setp.lt.s32 	%p2, %r27, 1;
	mov.b32 	%r165, 0;
	@%p2 bra 	$L__BB0_10;
	rem.s32 	%r38, %r1, %r26;
	mul.lo.s32 	%r3, %r38, %r27;
	mul.lo.s32 	%r4, %r2, %r27;
	and.b32  	%r5, %r27, 3;
	setp.lt.u32 	%p3, %r27, 4;
	mov.b32 	%r163, 0;
	mov.u32 	%r165, %r163;
	@%p3 bra 	$L__BB0_5;
	and.b32  	%r163, %r27, 2147483644;
	neg.s32 	%r157, %r163;
	add.s64 	%rd3, %rd2, 8;
	add.s64 	%rd4, %rd1, 8;
	mov.b32 	%r165, 0;
	mov.u32 	%r155, %r4;
	mov.u32 	%r156, %r3;
$L__BB0_4:
	.pragma "nounroll";
	mul.wide.s32 	%rd8, %r156, 4;
	add.s64 	%rd9, %rd3, %rd8;
	mul.wide.s32 	%rd10, %r155, 4;
	add.s64 	%rd11, %rd4, %rd10;
	ld.global.u32 	%r40, [%rd9+-8];
	ld.global.u32 	%r41, [%rd11+-8];
	and.b32  	%r42, %r40, 16711680;
	and.b32  	%r43, %r41, 16711680;
	sub.s32 	%r44, %r42, %r43;
	shr.s32 	%r45, %r44, 16;
	and.b32  	%r46, %r40, 65280;
	and.b32  	%r47, %r41, 65280;
	sub.s32 	%r48, %r46, %r47;
	shr.s32 	%r49, %r48, 8;
	and.b32  	%r50, %r40, 255;
	and.b32  	%r51, %r41, 255;
	sub.s32 	%r52, %r50, %r51;
	mad.lo.s32 	%r53, %r52, %r52, %r165;
	mad.lo.s32 	%r54, %r49, %r49, %r53;
	mad.lo.s32 	%r55, %r45, %r45, %r54;
	ld.global.u32 	%r56, [%rd9+-4];
	ld.global.u32 	%r57, [%rd11+-4];
	and.b32  	%r58, %r56, 16711680;
	and.b32  	%r59, %r57, 16711680;
	sub.s32 	%r60, %r58, %r59;
	shr.s32 	%r61, %r60, 16;
	and.b32  	%r62, %r56, 65280;
	and.b32  	%r63, %r57, 65280;
	sub.s32 	%r64, %r62, %r63;
	shr.s32 	%r65, %r64, 8;
	and.b32  	%r66, %r56, 255;
	and.b32  	%r67, %r57, 255;
	sub.s32 	%r68, %r66, %r67;
	mad.lo.s32 	%r69, %r68, %r68, %r55;
	mad.lo.s32 	%r70, %r65, %r65, %r69;
	mad.lo.s32 	%r71, %r61, %r61, %r70;
	ld.global.u32 	%r72, [%rd9];
	ld.global.u32 	%r73, [%rd11];
	and.b32  	%r74, %r72, 16711680;
	and.b32  	%r75, %r73, 16711680;
	sub.s32 	%r76, %r74, %r75;
	shr.s32 	%r77, %r76, 16;
	and.b32  	%r78, %r72, 65280;
	and.b32  	%r79, %r73, 65280;
	sub.s32 	%r80, %r78, %r79;
	shr.s32 	%r81, %r80, 8;
	and.b32  	%r82, %r72, 255;
	and.b32  	%r83, %r73, 255;
	sub.s32 	%r84, %r82, %r83;
	mad.lo.s32 	%r85, %r84, %r84, %r71;
	mad.lo.s32 	%r86, %r81, %r81, %r85;
	mad.lo.s32 	%r87, %r77, %r77, %r86;
	ld.global.u32 	%r88, [%rd9+4];
	ld.global.u32 	%r89, [%rd11+4];
	and.b32  	%r90, %r88, 16711680;
	and.b32  	%r91, %r89, 16711680;
	sub.s32 	%r92, %r90, %r91;
	shr.s32 	%r93, %r92, 16;
	and.b32  	%r94, %r88, 65280;
	and.b32  	%r95, %r89, 65280;
	sub.s32 	%r96, %r94, %r95;
	shr.s32 	%r97, %r96, 8;
	and.b32  	%r98, %r88, 255;
	and.b32  	%r99, %r89, 255;
	sub.s32 	%r100, %r98, %r99;
	mad.lo.s32 	%r101, %r100, %r100, %r87;
	mad.lo.s32 	%r102, %r97, %r97, %r101;
	mad.lo.s32 	%r165, %r93, %r93, %r102;
	add.s32 	%r157, %r157, 4;
	add.s32 	%r156, %r156, 4;
	add.s32 	%r155, %r155, 4;
	setp.ne.s32 	%p4, %r157, 0;
	@%p4 bra 	$L__BB0_4;
$L__BB0_5:
	setp.eq.s32 	%p5, %r5, 0;
	@%p5 bra 	$L__BB0_10;
	setp.eq.s32 	%p6, %r5, 1;
	@%p6 bra 	$L__BB0_8;
	add.s32 	%r104, %r163, %r3;
	mul.wide.s32 	%rd12, %r104, 4;
	add.s64 	%rd13, %rd2, %rd12;
	ld.global.u32 	%r105, [%rd13];
	add.s32 	%r106, %r163, %r4;
	mul.wide.s32 	%rd14, %r106, 4;
	add.s64 	%rd15, %rd1, %rd14;
	ld.global.u32 	%r107, [%rd15];
	and.b32  	%r108, %r105, 16711680;
	and.b32  	%r109, %r107, 16711680;
	sub.s32 	%r110, %r108, %r109;
	shr.s32 	%r111, %r110, 16;
	and.b32  	%r112, %r105, 65280;
	and.b32  	%r113, %r107, 65280;
	sub.s32 	%r114, %r112, %r113;
	shr.s32 	%r115, %r114, 8;
	and.b32  	%r116, %r105, 255;
	and.b32  	%r117, %r107, 255;
	sub.s32 	%r118, %r116, %r117;
	mad.lo.s32 	%r119, %r118, %r118, %r165;
	mad.lo.s32 	%r120, %r115, %r115, %r119;
	mad.lo.s32 	%r121, %r111, %r111, %r120;
	ld.global.u32 	%r122, [%rd13+4];
	ld.global.u32 	%r123, [%rd15+4];
	and.b32  	%r124, %r122, 16711680;
	and.b32  	%r125, %r123, 16711680;
	sub.s32 	%r126, %r124, %r125;
	shr.s32 	%r127, %r126, 16;
	and.b32  	%r128, %r122, 65280;
	and.b32  	%r129, %r123, 65280;
	sub.s32 	%r130, %r128, %r129;
	shr.s32 	%r131, %r130, 8;
	and.b32  	%r132, %r122, 255;
	and.b32  	%r133, %r123, 255;
	sub.s32 	%r134, %r132, %r133;
	mad.lo.s32 	%r135, %r134, %r134, %r121;
	mad.lo.s32 	%r136, %r131, %r131, %r135;
	mad.lo.s32 	%r165, %r127, %r127, %r136;
	add.s32 	%r163, %r163, 2;
$L__BB0_8:
	and.b32  	%r137, %r27, 1;
	setp.eq.b32 	%p7, %r137, 1;
	not.pred 	%p8, %p7;
	@%p8 bra 	$L__BB0_10;
	add.s32 	%r138, %r163, %r3;
	mul.wide.s32 	%rd16, %r138, 4;
	add.s64 	%rd17, %rd2, %rd16;
	ld.global.u32 	%r139, [%rd17];
	add.s32 	%r140, %r163, %r4;
	mul.wide.s32 	%rd18, %r140, 4;
	add.s64 	%rd19, %rd1, %rd18;
	ld.global.u32 	%r141, [%rd19];
	and.b32  	%r142, %r139, 16711680;
	and.b32  	%r143, %r141, 16711680;
	sub.s32 	%r144, %r142, %r143;
	shr.s32 	%r145, %r144, 16;
	and.b32  	%r146, %r139, 65280;
	and.b32  	%r147, %r141, 65280;
	sub.s32 	%r148, %r146, %r147;
	shr.s32 	%r149, %r148, 8;
	and.b32  	%r150, %r139, 255;
	and.b32  	%r151, %r141, 255;
	sub.s32 	%r152, %r150, %r151;
	mad.lo.s32 	%r153, %r152, %r152, %r165;
	mad.lo.s32 	%r154, %r149, %r149, %r153;
	mad.lo.s32 	%r165, %r145, %r145, %r154;
$L__BB0_10:
	cvta.to.global.u64 	%rd20, %rd5;
	mul.wide.s32 	%rd21, %r1, 4;
	add.s64 	%rd22, %rd20, %rd21;
	st.global.u32 	[%rd22], %r165;
$L__BB0_11:
	ret;

}


// ===== COMPILED SASS (sm_100) =====

	.target	sm_100

	.elftype	@"ET_EXEC"


//--------------------- .note.nv.tkinfo           --------------------------
	.section	.note.nv.tkinfo,"",@"SHT_NOTE"
	.sectionflags	@"SHF_NOTE_NV_TKINFO"
	.tkinfo
        /*0018*/ 	.word	0x00000002
        /*0030*/ 	.string	""
        /*0030*/ 	.string	"ptxas"
        /*0030*/ 	.string	"Cuda compilation tools, release 13.0, V13.0.88"
        /*0030*/ 	.string	"Build cuda_13.0.r13.0/compiler.36424714_0"
        /*0030*/ 	.string	"-arch sm_100 -m 64 "



//--------------------- .note.nv.cuinfo           --------------------------
	.section	.note.nv.cuinfo,"",@"SHT_NOTE"
	.sectionflags	@"SHF_NOTE_NV_CUINFO"
        /*0018*/ 	.short	0x0002
        /*001a*/ 	.short	0x0064
        /*001c*/ 	.short	0x0082
	.zero		2


//--------------------- .nv.info                  --------------------------
	.section	.nv.info,"",@"SHT_CUDA_INFO"
	.align	4


	//----- nvinfo : EIATTR_REGCOUNT
	.align		4
        /*0000*/ 	.byte	0x04, 0x2f
        /*0002*/ 	.short	(.L_1 - .L_0)
	.align		4
.L_0:
        /*0004*/ 	.word	index@(_Z6kernelPKiS0_iiiPi)
        /*0008*/ 	.word	0x00000018


	//----- nvinfo : EIATTR_FRAME_SIZE
	.align		4
.L_1:
        /*000c*/ 	.byte	0x04, 0x11
        /*000e*/ 	.short	(.L_3 - .L_2)
	.align		4
.L_2:
        /*0010*/ 	.word	index@(_Z6kernelPKiS0_iiiPi)
        /*0014*/ 	.word	0x00000000


	//----- nvinfo : EIATTR_MIN_STACK_SIZE
	.align		4
.L_3:
        /*0018*/ 	.byte	0x04, 0x12
        /*001a*/ 	.short	(.L_5 - .L_4)
	.align		4
.L_4:
        /*001c*/ 	.word	index@(_Z6kernelPKiS0_iiiPi)
        /*0020*/ 	.word	0x00000000
.L_5:


//--------------------- .nv.compat                --------------------------
	.section	.nv.compat,"",@"SHT_CUDA_COMPAT_INFO"
	.align	4
        /*0000*/ 	.byte	0x02, 0x09, 0x00, 0x00, 0x02, 0x02, 0x01, 0x00, 0x02, 0x05, 0x05, 0x00, 0x03, 0x07, 0x01, 0x01
        /*0010*/ 	.byte	0x02, 0x03, 0x00, 0x00, 0x02, 0x06, 0x01, 0x00, 0x04, 0x0b, 0x08, 0x00, 0x09, 0x00, 0x00, 0x00
        /*0020*/ 	.byte	0x00, 0x00, 0x00, 0x00


//--------------------- .nv.info._Z6kernelPKiS0_iiiPi --------------------------
	.section	.nv.info._Z6kernelPKiS0_iiiPi,"",@"SHT_CUDA_INFO"
	.sectionflags	@""
	.align	4


	//----- nvinfo : EIATTR_CUDA_API_VERSION
	.align		4
        /*0000*/ 	.byte	0x04, 0x37
        /*0002*/ 	.short	(.L_7 - .L_6)
.L_6:
        /*0004*/ 	.word	0x00000082


	//----- nvinfo : EIATTR_KPARAM_INFO
	.align		4
.L_7:
        /*0008*/ 	.byte	0x04, 0x17
        /*000a*/ 	.short	(.L_9 - .L_8)
.L_8:
        /*000c*/ 	.word	0x00000000
        /*0010*/ 	.short	0x0005
        /*0012*/ 	.short	0x0020
        /*0014*/ 	.byte	0x00, 0xf5, 0x21, 0x00


	//----- nvinfo : EIATTR_KPARAM_INFO
	.align		4
.L_9:
        /*0018*/ 	.byte	0x04, 0x17
        /*001a*/ 	.short	(.L_11 - .L_10)
.L_10:
        /*001c*/ 	.word	0x00000000
        /*0020*/ 	.short	0x0004
        /*0022*/ 	.short	0x0018
        /*0024*/ 	.byte	0x00, 0xf0, 0x11, 0x00


	//----- nvinfo : EIATTR_KPARAM_INFO
	.align		4
.L_11:
        /*0028*/ 	.byte	0x04, 0x17
        /*002a*/ 	.short	(.L_13 - .L_12)
.L_12:
        /*002c*/ 	.word	0x00000000
        /*0030*/ 	.short	0x0003
        /*0032*/ 	.short	0x0014
        /*0034*/ 	.byte	0x00, 0xf0, 0x11, 0x00


	//----- nvinfo : EIATTR_KPARAM_INFO
	.align		4
.L_13:
        /*0038*/ 	.byte	0x04, 0x17
        /*003a*/ 	.short	(.L_15 - .L_14)
.L_14:
        /*003c*/ 	.word	0x00000000
        /*0040*/ 	.short	0x0002
        /*0042*/ 	.short	0x0010
        /*0044*/ 	.byte	0x00, 0xf0, 0x11, 0x00


	//----- nvinfo : EIATTR_KPARAM_INFO
	.align		4
.L_15:
        /*0048*/ 	.byte	0x04, 0x17
        /*004a*/ 	.short	(.L_17 - .L_16)
.L_16:
        /*004c*/ 	.word	0x00000000
        /*0050*/ 	.short	0x0001
        /*0052*/ 	.short	0x0008
        /*0054*/ 	.byte	0x00, 0xf5, 0x21, 0x00


	//----- nvinfo : EIATTR_KPARAM_INFO
	.align		4
.L_17:
        /*0058*/ 	.byte	0x04, 0x17
        /*005a*/ 	.short	(.L_19 - .L_18)
.L_18:
        /*005c*/ 	.word	0x00000000
        /*0060*/ 	.short	0x0000
        /*0062*/ 	.short	0x0000
        /*0064*/ 	.byte	0x00, 0xf5, 0x21, 0x00


	//----- nvinfo : EIATTR_SPARSE_MMA_MASK
	.align		4
.L_19:
        /*0068*/ 	.byte	0x03, 0x50
        /*006a*/ 	.short	0x0000


	//----- nvinfo : EIATTR_MAXREG_COUNT
	.align		4
        /*006c*/ 	.byte	0x03, 0x1b
        /*006e*/ 	.short	0x00ff


	//----- nvinfo : EIATTR_MERCURY_ISA_VERSION
	.align		4
        /*0070*/ 	.byte	0x03, 0x5f
        /*0072*/ 	.short	0x0101


	//----- nvinfo : EIATTR_VRC_CTA_INIT_COUNT
	.align		4
        /*0074*/ 	.byte	0x02, 0x4a
	.zero		1
	.zero		1


	//----- nvinfo : EIATTR_EXIT_INSTR_OFFSETS
	.align		4
        /*0078*/ 	.byte	0x04, 0x1c
        /*007a*/ 	.short	(.L_21 - .L_20)


	//   ....[0]....
.L_20:
        /*007c*/ 	.word	0x00000250


	//   ....[1]....
        /*0080*/ 	.word	0x00000d40


	//----- nvinfo : EIATTR_CBANK_PARAM_SIZE
	.align		4
.L_21:
        /*0084*/ 	.byte	0x03, 0x19
        /*0086*/ 	.short	0x0028


	//----- nvinfo : EIATTR_PARAM_CBANK
	.align		4
        /*0088*/ 	.byte	0x04, 0x0a
        /*008a*/ 	.short	(.L_23 - .L_22)
	.align		4
.L_22:
        /*008c*/ 	.word	index@(.nv.constant0._Z6kernelPKiS0_iiiPi)
        /*0090*/ 	.short	0x0380
        /*0092*/ 	.short	0x0028


	//----- nvinfo : EIATTR_SW_WAR
	.align		4
.L_23:
        /*0094*/ 	.byte	0x04, 0x36
        /*0096*/ 	.short	(.L_25 - .L_24)
.L_24:
        /*0098*/ 	.word	0x00000008
.L_25:


//--------------------- .nv.callgraph             --------------------------
	.section	.nv.callgraph,"",@"SHT_CUDA_CALLGRAPH"
	.align	4
	.sectionentsize	8
	.align		4
        /*0000*/ 	.word	0x00000000
	.align		4
        /*0004*/ 	.word	0xffffffff
	.align		4
        /*0008*/ 	.word	0x00000000
	.align		4
        /*000c*/ 	.word	0xfffffffe
	.align		4
        /*0010*/ 	.word	0x00000000
	.align		4
        /*0014*/ 	.word	0xfffffffd
	.align		4
        /*0018*/ 	.word	0x00000000
	.align		4
        /*001c*/ 	.word	0xfffffffc


//--------------------- .text._Z6kernelPKiS0_iiiPi --------------------------
	.section	.text._Z6kernelPKiS0_iiiPi,"ax",@progbits
	.align	128
        .global         _Z6kernelPKiS0_iiiPi
        .type           _Z6kernelPKiS0_iiiPi,@function
        .size           _Z6kernelPKiS0_iiiPi,(.L_x_5 - _Z6kernelPKiS0_iiiPi)
        .other          _Z6kernelPKiS0_iiiPi,@"STO_CUDA_ENTRY STV_DEFAULT"
_Z6kernelPKiS0_iiiPi:
.text._Z6kernelPKiS0_iiiPi:
[----:B------:R-:W-:Y:S08]  /*0000*/  LDC R1, c[0x0][0x37c] ;  /* 0x0000df00ff017b82 */ /* 0x000ff00000000800 */
[----:B------:R-:W0:Y:S01]  /*0010*/  LDC R9, c[0x0][0x390] ;  /* 0x0000e400ff097b82 */ /* 0x000e220000000800 */
[----:B------:R-:W1:Y:S01]  /*0020*/  S2R R2, SR_CTAID.Y ;  /* 0x0000000000027919 */ /* 0x000e620000002600 */
[----:B------:R-:W2:Y:S01]  /*0030*/  LDCU UR4, c[0x0][0x360] ;  /* 0x00006c00ff0477ac */ /* 0x000ea20008000800 */
[----:B------:R-:W1:Y:S01]  /*0040*/  S2R R3, SR_CTAID.X ;  /* 0x0000000000037919 */ /* 0x000e620000002500 */
[----:B------:R-:W1:Y:S01]  /*0050*/  LDCU UR5, c[0x0][0x370] ;  /* 0x00006e00ff0577ac */ /* 0x000e620008000800 */
[----:B------:R-:W2:Y:S01]  /*0060*/  S2R R7, SR_TID.X ;  /* 0x0000000000077919 */ /* 0x000ea20000002100 */
[----:B0-----:R-:W-:-:S04]  /*0070*/  IABS R6, R9 ;  /* 0x0000000900067213 */ /* 0x001fc80000000000 */
[----:B------:R-:W0:Y:S01]  /*0080*/  I2F.RP R0, R6 ;  /* 0x0000000600007306 */ /* 0x000e220000209400 */
[----:B-1----:R-:W-:-:S04]  /*0090*/  IMAD R2, R2, UR5, R3 ;  /* 0x0000000502027c24 */ /* 0x002fc8000f8e0203 */
[----:B--2---:R-:W-:Y:S01]  /*00a0*/  IMAD R2, R2, UR4, R7 ;  /* 0x0000000402027c24 */ /* 0x004fe2000f8e0207 */
[----:B------:R-:W1:Y:S02]  /*00b0*/  LDCU UR4, c[0x0][0x394] ;  /* 0x00007280ff0477ac */ /* 0x000e640008000800 */
[----:B0-----:R-:W0:Y:S02]  /*00c0*/  MUFU.RCP R0, R0 ;  /* 0x0000000000007308 */ /* 0x001e240000001000 */
[----:B0-----:R-:W-:Y:S01]  /*00d0*/  VIADD R4, R0, 0xffffffe ;  /* 0x0ffffffe00047836 */ /* 0x001fe20000000000 */
[----:B------:R-:W-:-:S05]  /*00e0*/  IABS R0, R2 ;  /* 0x0000000200007213 */ /* 0x000fca0000000000 */
[----:B------:R0:W2:Y:S02]  /*00f0*/  F2I.FTZ.U32.TRUNC.NTZ R5, R4 ;  /* 0x0000000400057305 */ /* 0x0000a4000021f000 */
[----:B0-----:R-:W-:Y:S02]  /*0100*/  IMAD.MOV.U32 R4, RZ, RZ, RZ ;  /* 0x000000ffff047224 */ /* 0x001fe400078e00ff */
[----:B--2---:R-:W-:-:S04]  /*0110*/  IMAD.MOV R8, RZ, RZ, -R5 ;  /* 0x000000ffff087224 */ /* 0x004fc800078e0a05 */
[----:B------:R-:W-:-:S04]  /*0120*/  IMAD.MOV.U32 R3, RZ, RZ, R8 ;  /* 0x000000ffff037224 */ /* 0x000fc800078e0008 */
[----:B------:R-:W-:-:S04]  /*0130*/  IMAD R3, R3, R6, RZ ;  /* 0x0000000603037224 */ /* 0x000fc800078e02ff */
[----:B------:R-:W-:Y:S01]  /*0140*/  IMAD.HI.U32 R5, R5, R3, R4 ;  /* 0x0000000305057227 */ /* 0x000fe200078e0004 */
[----:B------:R-:W-:-:S03]  /*0150*/  LOP3.LUT R4, RZ, R9, RZ, 0x33, !PT ;  /* 0x00000009ff047212 */ /* 0x000fc600078e33ff */
[----:B------:R-:W-:-:S04]  /*0160*/  IMAD.MOV.U32 R3, RZ, RZ, R0 ;  /* 0x000000ffff037224 */ /* 0x000fc800078e0000 */
[----:B------:R-:W-:-:S04]  /*0170*/  IMAD.HI.U32 R5, R5, R3, RZ ;  /* 0x0000000305057227 */ /* 0x000fc800078e00ff */
[----:B------:R-:W-:-:S04]  /*0180*/  IMAD.MOV R0, RZ, RZ, -R5 ;  /* 0x000000ffff007224 */ /* 0x000fc800078e0a05 */
[----:B------:R-:W-:Y:S01]  /*0190*/  IMAD R3, R6, R0, R3 ;  /* 0x0000000006037224 */ /* 0x000fe200078e0203 */
[----:B------:R-:W-:-:S04]  /*01a0*/  LOP3.LUT R0, R2, R9, RZ, 0x3c, !PT ;  /* 0x0000000902007212 */ /* 0x000fc800078e3cff */
[----:B------:R-:W-:Y:S02]  /*01b0*/  ISETP.GT.U32.AND P2, PT, R6, R3, PT ;  /* 0x000000030600720c */ /* 0x000fe40003f44070 */
[----:B------:R-:W-:-:S11]  /*01c0*/  ISETP.GE.AND P0, PT, R0, RZ, PT ;  /* 0x000000ff0000720c */ /* 0x000fd60003f06270 */
[----:B------:R-:W-:Y:S01]  /*01d0*/  @!P2 IADD3 R3, PT, PT, R3, -R6, RZ ;  /* 0x800000060303a210 */ /* 0x000fe20007ffe0ff */
[----:B------:R-:W-:-:S03]  /*01e0*/  @!P2 VIADD R5, R5, 0x1 ;  /* 0x000000010505a836 */ /* 0x000fc60000000000 */
[----:B------:R-:W-:-:S13]  /*01f0*/  ISETP.GE.U32.AND P1, PT, R3, R6, PT ;  /* 0x000000060300720c */ /* 0x000fda0003f26070 */
[----:B------:R-:W-:Y:S01]  /*0200*/  @P1 VIADD R5, R5, 0x1 ;  /* 0x0000000105051836 */ /* 0x000fe20000000000 */
[----:B------:R-:W-:-:S03]  /*0210*/  ISETP.NE.AND P1, PT, R9, RZ, PT ;  /* 0x000000ff0900720c */ /* 0x000fc60003f25270 */
[----:B------:R-:W-:-:S05]  /*0220*/  @!P0 IMAD.MOV R5, RZ, RZ, -R5 ;  /* 0x000000ffff058224 */ /* 0x000fca00078e0a05 */
[----:B------:R-:W-:-:S04]  /*0230*/  SEL R5, R4, R5, !P1 ;  /* 0x0000000504057207 */ /* 0x000fc80004800000 */
[----:B-1----:R-:W-:-:S13]  /*0240*/  ISETP.GE.AND P0, PT, R5, UR4, PT ;  /* 0x0000000405007c0c */ /* 0x002fda000bf06270 */
[----:B------:R-:W-:Y:S05]  /*0250*/  @P0 EXIT ;  /* 0x000000000000094d */ /* 0x000fea0003800000 */
[----:B------:R-:W0:Y:S01]  /*0260*/  LDCU UR9, c[0x0][0x398] ;  /* 0x00007300ff0977ac */ /* 0x000e220008000800 */
[----:B------:R-:W-:Y:S01]  /*0270*/  IMAD.MOV.U32 R0, RZ, RZ, RZ ;  /* 0x000000ffff007224 */ /* 0x000fe200078e00ff */
[----:B------:R-:W1:Y:S01]  /*0280*/  LDCU.64 UR16, c[0x0][0x358] ;  /* 0x00006b00ff1077ac */ /* 0x000e620008000a00 */
[----:B0-----:R-:W-:-:S09]  /*0290*/  UISETP.GE.AND UP0, UPT, UR9, 0x1, UPT ;  /* 0x000000010900788c */ /* 0x001fd2000bf06270 */
[----:B-1----:R-:W-:Y:S05]  /*02a0*/  BRA.U !UP0, `(.L_x_0) ;  /* 0x0000000908987547 */ /* 0x002fea000b800000 */
[----:B------:R-:W-:Y:S01]  /*02b0*/  ISETP.GE.AND P2, PT, R2, RZ, PT ;  /* 0x000000ff0200720c */ /* 0x000fe20003f46270 */
[----:B------:R-:W-:Y:S01]  /*02c0*/  IMAD.IADD R0, R3, 0x1, -R6 ;  /* 0x0000000103007824 */ /* 0x000fe200078e0a06 */
[-C--:B------:R-:W-:Y:S01]  /*02d0*/  ISETP.GT.U32.AND P0, PT, R6, R3.reuse, PT ;  /* 0x000000030600720c */ /* 0x080fe20003f04070 */
[----:B------:R-:W-:Y:S02]  /*02e0*/  UISETP.GE.U32.AND UP1, UPT, UR9, 0x4, UPT ;  /* 0x000000040900788c */ /* 0x000fe4000bf26070 */
[----:B------:R-:W-:Y:S01]  /*02f0*/  ULOP3.LUT UR10, UR9, 0x3, URZ, 0xc0, !UPT ;  /* 0x00000003090a7892 */ /* 0x000fe2000f8ec0ff */
[----:B------:R-:W-:Y:S01]  /*0300*/  SEL R3, R0, R3, !P0 ;  /* 0x0000000300037207 */ /* 0x000fe20004000000 */
[----:B------:R-:W-:Y:S01]  /*0310*/  IMAD.MOV.U32 R0, RZ, RZ, RZ ;  /* 0x000000ffff007224 */ /* 0x000fe200078e00ff */
[----:B------:R-:W-:Y:S01]  /*0320*/  UMOV UR4, URZ ;  /* 0x000000ff00047c82 */ /* 0x000fe20008000000 */
[----:B------:R-:W-:-:S04]  /*0330*/  UISETP.NE.AND UP0, UPT, UR10, URZ, UPT ;  /* 0x000000ff0a00728c */ /* 0x000fc8000bf05270 */
[----:B------:R-:W-:-:S04]  /*0340*/  @!P2 IADD3 R3, PT, PT, -R3, RZ, RZ ;  /* 0x000000ff0303a210 */ /* 0x000fc80007ffe1ff */
[----:B------:R-:W-:Y:S01]  /*0350*/  SEL R3, R4, R3, !P1 ;  /* 0x0000000304037207 */ /* 0x000fe20004800000 */
[----:B------:R-:W-:-:S04]  /*0360*/  IMAD R4, R5, UR9, RZ ;  /* 0x0000000905047c24 */ /* 0x000fc8000f8e02ff */
[----:B------:R-:W-:Y:S01]  /*0370*/  IMAD R3, R3, UR9, RZ ;  /* 0x0000000903037c24 */ /* 0x000fe2000f8e02ff */
[----:B------:R-:W-:Y:S06]  /*0380*/  BRA.U !UP1, `(.L_x_1) ;  /* 0x0000000509547547 */ /* 0x000fec000b800000 */
[----:B------:R-:W0:Y:S01]  /*0390*/  LDCU.128 UR12, c[0x0][0x380] ;  /* 0x00007000ff0c77ac */ /* 0x000e220008000c00 */
[----:B------:R-:W-:Y:S02]  /*03a0*/  IMAD.MOV.U32 R0, RZ, RZ, RZ ;  /* 0x000000ffff007224 */ /* 0x000fe400078e00ff */
[----:B------:R-:W-:Y:S01]  /*03b0*/  IMAD.MOV.U32 R5, RZ, RZ, R4 ;  /* 0x000000ffff057224 */ /* 0x000fe200078e0004 */
[----:B------:R-:W-:Y:S01]  /*03c0*/  ULOP3.LUT UR4, UR9, 0x7ffffffc, URZ, 0xc0, !UPT ;  /* 0x7ffffffc09047892 */ /* 0x000fe2000f8ec0ff */
[----:B------:R-:W-:-:S03]  /*03d0*/  IMAD.MOV.U32 R10, RZ, RZ, R3 ;  /* 0x000000ffff0a7224 */ /* 0x000fc600078e0003 */
[----:B------:R-:W-:Y:S02]  /*03e0*/  UIADD3 UR11, UPT, UPT, -UR4, URZ, URZ ;  /* 0x000000ff040b7290 */ /* 0x000fe4000fffe1ff */
[----:B0-----:R-:W-:Y:S02]  /*03f0*/  UIADD3 UR7, UP1, UPT, UR12, 0x8, URZ ;  /* 0x000000080c077890 */ /* 0x001fe4000ff3e0ff */
[----:B------:R-:W-:Y:S02]  /*0400*/  UIADD3 UR5, UP2, UPT, UR14, 0x8, URZ ;  /* 0x000000080e057890 */ /* 0x000fe4000ff5e0ff */
[----:B------:R-:W-:Y:S02]  /*0410*/  UIADD3.X UR8, UPT, UPT, URZ, UR13, URZ, UP1, !UPT ;  /* 0x0000000dff087290 */ /* 0x000fe40008ffe4ff */
[----:B------:R-:W-:-:S12]  /*0420*/  UIADD3.X UR6, UPT, UPT, URZ, UR15, URZ, UP2, !UPT ;  /* 0x0000000fff067290 */ /* 0x000fd800097fe4ff */
.L_x_2:
[----:B------:R-:W-:Y:S01]  /*0430*/  MOV R9, UR8 ;  /* 0x0000000800097c02 */ /* 0x000fe20008000f00 */
[----:B------:R-:W-:Y:S02]  /*0440*/  IMAD.U32 R8, RZ, RZ, UR7 ;  /* 0x00000007ff087e24 */ /* 0x000fe4000f8e00ff */
[----:B------:R-:W-:Y:S02]  /*0450*/  IMAD.U32 R6, RZ, RZ, UR5 ;  /* 0x00000005ff067e24 */ /* 0x000fe4000f8e00ff */
[----:B------:R-:W-:Y:S02]  /*0460*/  IMAD.U32 R7, RZ, RZ, UR6 ;  /* 0x00000006ff077e24 */ /* 0x000fe4000f8e00ff */
[----:B------:R-:W-:-:S04]  /*0470*/  IMAD.WIDE R8, R10, 0x4, R8 ;  /* 0x000000040a087825 */ /* 0x000fc800078e0208 */
[C---:B------:R-:W-:Y:S01]  /*0480*/  IMAD.WIDE R6, R5.reuse, 0x4, R6 ;  /* 0x0000000405067825 */ /* 0x040fe200078e0206 */
[----:B------:R-:W2:Y:S04]  /*0490*/  LDG.E R17, desc[UR16][R8.64+-0x8] ;  /* 0xfffff81008117981 */ /* 0x000ea8000c1e1900 */
[----:B------:R-:W3:Y:S04]  /*04a0*/  LDG.E R18, desc[UR16][R6.64+-0x8] ;  /* 0xfffff81006127981 */ /* 0x000ee8000c1e1900 */
[----:B------:R-:W4:Y:S04]  /*04b0*/  LDG.E R14, desc[UR16][R8.64+-0x4] ;  /* 0xfffffc10080e7981 */ /* 0x000f28000c1e1900 */
[----:B------:R-:W5:Y:S04]  /*04c0*/  LDG.E R11, desc[UR16][R6.64+-0x4] ;  /* 0xfffffc10060b7981 */ /* 0x000f68000c1e1900 */
[----:B------:R-:W5:Y:S04]  /*04d0*/  LDG.E R12, desc[UR16][R8.64] ;  /* 0x00000010080c7981 */ /* 0x000f68000c1e1900 */
[----:B------:R-:W5:Y:S04]  /*04e0*/  LDG.E R13, desc[UR16][R6.64] ;  /* 0x00000010060d7981 */ /* 0x000f68000c1e1900 */
[----:B------:R-:W5:Y:S04]  /*04f0*/  LDG.E R15, desc[UR16][R8.64+0x4] ;  /* 0x00000410080f7981 */ /* 0x000f68000c1e1900 */
[----:B------:R4:W5:Y:S01]  /*0500*/  LDG.E R16, desc[UR16][R6.64+0x4] ;  /* 0x0000041006107981 */ /* 0x000962000c1e1900 */
[----:B------:R-:W-:Y:S01]  /*0510*/  UIADD3 UR11, UPT, UPT, UR11, 0x4, URZ ;  /* 0x000000040b0b7890 */ /* 0x000fe2000fffe0ff */
[----:B------:R-:W-:Y:S01]  /*0520*/  VIADD R10, R10, 0x4 ;  /* 0x000000040a0a7836 */ /* 0x000fe20000000000 */
[----:B------:R-:W-:-:S02]  /*0530*/  IADD3 R5, PT, PT, R5, 0x4, RZ ;  /* 0x0000000405057810 */ /* 0x000fc40007ffe0ff */
[----:B------:R-:W-:Y:S01]  /*0540*/  UISETP.NE.AND UP1, UPT, UR11, URZ, UPT ;  /* 0x000000ff0b00728c */ /* 0x000fe2000bf25270 */
[----:B--2---:R-:W-:Y:S02]  /*0550*/  LOP3.LUT R19, R17, 0xff, RZ, 0xc0, !PT ;  /* 0x000000ff11137812 */ /* 0x004fe400078ec0ff */
[----:B---3--:R-:W-:Y:S02]  /*0560*/  LOP3.LUT R20, R18, 0xff, RZ, 0xc0, !PT ;  /* 0x000000ff12147812 */ /* 0x008fe400078ec0ff */
[----:B----4-:R-:W-:-:S03]  /*0570*/  LOP3.LUT R6, R14, 0xff, RZ, 0xc0, !PT ;  /* 0x000000ff0e067812 */ /* 0x010fc600078ec0ff */
[----:B------:R-:W-:Y:S01]  /*0580*/  IMAD.IADD R21, R19, 0x1, -R20 ;  /* 0x0000000113157824 */ /* 0x000fe200078e0a14 */
[----:B------:R-:W-:Y:S02]  /*0590*/  LOP3.LUT R19, R17, 0xff00, RZ, 0xc0, !PT ;  /* 0x0000ff0011137812 */ /* 0x000fe400078ec0ff */
[C---:B------:R-:W-:Y:S01]  /*05a0*/  LOP3.LUT R20, R18.reuse, 0xff00, RZ, 0xc0, !PT ;  /* 0x0000ff0012147812 */ /* 0x040fe200078ec0ff */
[----:B------:R-:W-:Y:S01]  /*05b0*/  IMAD R0, R21, R21, R0 ;  /* 0x0000001515007224 */ /* 0x000fe200078e0200 */
[----:B------:R-:W-:Y:S02]  /*05c0*/  LOP3.LUT R17, R17, 0xff0000, RZ, 0xc0, !PT ;  /* 0x00ff000011117812 */ /* 0x000fe400078ec0ff */
[----:B------:R-:W-:Y:S01]  /*05d0*/  LOP3.LUT R18, R18, 0xff0000, RZ, 0xc0, !PT ;  /* 0x00ff000012127812 */ /* 0x000fe200078ec0ff */
[----:B------:R-:W-:Y:S01]  /*05e0*/  IMAD.IADD R19, R19, 0x1, -R20 ;  /* 0x0000000113137824 */ /* 0x000fe200078e0a14 */
[----:B-----5:R-:W-:Y:S02]  /*05f0*/  LOP3.LUT R7, R11, 0xff, RZ, 0xc0, !PT ;  /* 0x000000ff0b077812 */ /* 0x020fe400078ec0ff */
[----:B------:R-:W-:Y:S01]  /*0600*/  LOP3.LUT R8, R12, 0xff00, RZ, 0xc0, !PT ;  /* 0x0000ff000c087812 */ /* 0x000fe200078ec0ff */
[----:B------:R-:W-:Y:S01]  /*0610*/  IMAD.IADD R17, R17, 0x1, -R18 ;  /* 0x0000000111117824 */ /* 0x000fe200078e0a12 */
[----:B------:R-:W-:-:S02]  /*0620*/  SHF.R.S32.HI R19, RZ, 0x8, R19 ;  /* 0x00000008ff137819 */ /* 0x000fc40000011413 */
[----:B------:R-:W-:Y:S02]  /*0630*/  IADD3 R9, PT, PT, R6, -R7, RZ ;  /* 0x8000000706097210 */ /* 0x000fe40007ffe0ff */
[C---:B------:R-:W-:Y:S01]  /*0640*/  LOP3.LUT R6, R14.reuse, 0xff0000, RZ, 0xc0, !PT ;  /* 0x00ff00000e067812 */ /* 0x040fe200078ec0ff */
[----:B------:R-:W-:Y:S01]  /*0650*/  IMAD R0, R19, R19, R0 ;  /* 0x0000001313007224 */ /* 0x000fe200078e0200 */
[----:B------:R-:W-:Y:S02]  /*0660*/  LOP3.LUT R14, R14, 0xff00, RZ, 0xc0, !PT ;  /* 0x0000ff000e0e7812 */ /* 0x000fe400078ec0ff */
[C---:B------:R-:W-:Y:S02]  /*0670*/  LOP3.LUT R7, R11.reuse, 0xff00, RZ, 0xc0, !PT ;  /* 0x0000ff000b077812 */ /* 0x040fe400078ec0ff */
[----:B------:R-:W-:Y:S02]  /*0680*/  SHF.R.S32.HI R17, RZ, 0x10, R17 ;  /* 0x00000010ff117819 */ /* 0x000fe40000011411 */
[----:B------:R-:W-:Y:S01]  /*0690*/  LOP3.LUT R11, R11, 0xff0000, RZ, 0xc0, !PT ;  /* 0x00ff00000b0b7812 */ /* 0x000fe200078ec0ff */
[----:B------:R-:W-:Y:S01]  /*06a0*/  IMAD.IADD R7, R14, 0x1, -R7 ;  /* 0x000000010e077824 */ /* 0x000fe200078e0a07 */
[----:B------:R-:W-:Y:S01]  /*06b0*/  LOP3.LUT R14, R13, 0xff, RZ, 0xc0, !PT ;  /* 0x000000ff0d0e7812 */ /* 0x000fe200078ec0ff */
[----:B------:R-:W-:-:S02]  /*06c0*/  IMAD R0, R17, R17, R0 ;  /* 0x0000001111007224 */ /* 0x000fc400078e0200 */
[----:B------:R-:W-:Y:S01]  /*06d0*/  IMAD.IADD R6, R6, 0x1, -R11 ;  /* 0x0000000106067824 */ /* 0x000fe200078e0a0b */
[----:B------:R-:W-:Y:S01]  /*06e0*/  SHF.R.S32.HI R7, RZ, 0x8, R7 ;  /* 0x00000008ff077819 */ /* 0x000fe20000011407 */
[----:B------:R-:W-:Y:S01]  /*06f0*/  IMAD R0, R9, R9, R0 ;  /* 0x0000000909007224 */ /* 0x000fe200078e0200 */
[----:B------:R-:W-:Y:S02]  /*0700*/  LOP3.LUT R9, R13, 0xff00, RZ, 0xc0, !PT ;  /* 0x0000ff000d097812 */ /* 0x000fe400078ec0ff */
[----:B------:R-:W-:Y:S01]  /*0710*/  LOP3.LUT R11, R12, 0xff, RZ, 0xc0, !PT ;  /* 0x000000ff0c0b7812 */ /* 0x000fe200078ec0ff */
[----:B------:R-:W-:Y:S01]  /*0720*/  IMAD R7, R7, R7, R0 ;  /* 0x0000000707077224 */ /* 0x000fe200078e0200 */
[----:B------:R-:W-:Y:S01]  /*0730*/  SHF.R.S32.HI R6, RZ, 0x10, R6 ;  /* 0x00000010ff067819 */ /* 0x000fe20000011406 */
[----:B------:R-:W-:Y:S01]  /*0740*/  IMAD.IADD R8, R8, 0x1, -R9 ;  /* 0x0000000108087824 */ /* 0x000fe200078e0a09 */
[----:B------:R-:W-:Y:S01]  /*0750*/  LOP3.LUT R12, R12, 0xff0000, RZ, 0xc0, !PT ;  /* 0x00ff00000c0c7812 */ /* 0x000fe200078ec0ff */
[----:B------:R-:W-:Y:S01]  /*0760*/  IMAD.IADD R14, R11, 0x1, -R14 ;  /* 0x000000010b0e7824 */ /* 0x000fe200078e0a0e */
[----:B------:R-:W-:Y:S01]  /*0770*/  LOP3.LUT R13, R13, 0xff0000, RZ, 0xc0, !PT ;  /* 0x00ff00000d0d7812 */ /* 0x000fe200078ec0ff */
[----:B------:R-:W-:Y:S01]  /*0780*/  IMAD R7, R6, R6, R7 ;  /* 0x0000000606077224 */ /* 0x000fe200078e0207 */
[----:B------:R-:W-:-:S02]  /*0790*/  SHF.R.S32.HI R8, RZ, 0x8, R8 ;  /* 0x00000008ff087819 */ /* 0x000fc40000011408 */
[----:B------:R-:W-:Y:S01]  /*07a0*/  IADD3 R12, PT, PT, R12, -R13, RZ ;  /* 0x8000000d0c0c7210 */ /* 0x000fe20007ffe0ff */
[----:B------:R-:W-:Y:S01]  /*07b0*/  IMAD R7, R14, R14, R7 ;  /* 0x0000000e0e077224 */ /* 0x000fe200078e0207 */
[C---:B------:R-:W-:Y:S02]  /*07c0*/  LOP3.LUT R0, R15.reuse, 0xff00, RZ, 0xc0, !PT ;  /* 0x0000ff000f007812 */ /* 0x040fe400078ec0ff */
[----:B------:R-:W-:Y:S01]  /*07d0*/  LOP3.LUT R9, R16, 0xff00, RZ, 0xc0, !PT ;  /* 0x0000ff0010097812 */ /* 0x000fe200078ec0ff */
[----:B------:R-:W-:Y:S01]  /*07e0*/  IMAD R7, R8, R8, R7 ;  /* 0x0000000808077224 */ /* 0x000fe200078e0207 */
[----:B------:R-:W-:Y:S02]  /*07f0*/  LOP3.LUT R6, R15, 0xff, RZ, 0xc0, !PT ;  /* 0x000000ff0f067812 */ /* 0x000fe400078ec0ff */
[----:B------:R-:W-:Y:S01]  /*0800*/  LOP3.LUT R11, R16, 0xff, RZ, 0xc0, !PT ;  /* 0x000000ff100b7812 */ /* 0x000fe200078ec0ff */
[----:B------:R-:W-:Y:S01]  /*0810*/  IMAD.IADD R0, R0, 0x1, -R9 ;  /* 0x0000000100007824 */ /* 0x000fe200078e0a09 */
[----:B------:R-:W-:-:S02]  /*0820*/  SHF.R.S32.HI R12, RZ, 0x10, R12 ;  /* 0x00000010ff0c7819 */ /* 0x000fc4000001140c */
[----:B------:R-:W-:Y:S01]  /*0830*/  LOP3.LUT R15, R15, 0xff0000, RZ, 0xc0, !PT ;  /* 0x00ff00000f0f7812 */ /* 0x000fe200078ec0ff */
[----:B------:R-:W-:Y:S01]  /*0840*/  IMAD.IADD R6, R6, 0x1, -R11 ;  /* 0x0000000106067824 */ /* 0x000fe200078e0a0b */
[----:B------:R-:W-:Y:S01]  /*0850*/  LOP3.LUT R16, R16, 0xff0000, RZ, 0xc0, !PT ;  /* 0x00ff000010107812 */ /* 0x000fe200078ec0ff */
[----:B------:R-:W-:Y:S01]  /*0860*/  IMAD R7, R12, R12, R7 ;  /* 0x0000000c0c077224 */ /* 0x000fe200078e0207 */
[----:B------:R-:W-:-:S03]  /*0870*/  SHF.R.S32.HI R0, RZ, 0x8, R0 ;  /* 0x00000008ff007819 */ /* 0x000fc60000011400 */
[----:B------:R-:W-:Y:S02]  /*0880*/  IMAD.IADD R15, R15, 0x1, -R16 ;  /* 0x000000010f0f7824 */ /* 0x000fe400078e0a10 */
[----:B------:R-:W-:-:S03]  /*0890*/  IMAD R7, R6, R6, R7 ;  /* 0x0000000606077224 */ /* 0x000fc600078e0207 */
[----:B------:R-:W-:Y:S01]  /*08a0*/  SHF.R.S32.HI R15, RZ, 0x10, R15 ;  /* 0x00000010ff0f7819 */ /* 0x000fe2000001140f */
[----:B------:R-:W-:-:S04]  /*08b0*/  IMAD R0, R0, R0, R7 ;  /* 0x0000000000007224 */ /* 0x000fc800078e0207 */
[----:B------:R-:W-:Y:S01]  /*08c0*/  IMAD R0, R15, R15, R0 ;  /* 0x0000000f0f007224 */ /* 0x000fe200078e0200 */
[----:B------:R-:W-:Y:S06]  /*08d0*/  BRA.U UP1, `(.L_x_2) ;  /* 0xfffffff901d47547 */ /* 0x000fec000b83ffff */
.L_x_1:
[----:B------:R-:W-:Y:S05]  /*08e0*/  BRA.U !UP0, `(.L_x_0) ;  /* 0x0000000508087547 */ /* 0x000fea000b800000 */
[----:B------:R-:W-:Y:S02]  /*08f0*/  UISETP.NE.AND UP0, UPT, UR10, 0x1, UPT ;  /* 0x000000010a00788c */ /* 0x000fe4000bf05270 */
[----:B------:R-:W-:-:S04]  /*0900*/  ULOP3.LUT UR5, UR9, 0x1, URZ, 0xc0, !UPT ;  /* 0x0000000109057892 */ /* 0x000fc8000f8ec0ff */
[----:B------:R-:W-:-:S03]  /*0910*/  UISETP.NE.U32.AND UP1, UPT, UR5, 0x1, UPT ;  /* 0x000000010500788c */ /* 0x000fc6000bf25070 */
[----:B------:R-:W-:Y:S08]  /*0920*/  BRA.U !UP0, `(.L_x_3) ;  /* 0x00000001089c7547 */ /* 0x000ff0000b800000 */
[----:B------:R-:W0:Y:S01]  /*0930*/  LDC.64 R6, c[0x0][0x380] ;  /* 0x0000e000ff067b82 */ /* 0x000e220000000a00 */
[----:B------:R-:W-:Y:S02]  /*0940*/  VIADD R5, R3, UR4 ;  /* 0x0000000403057c36 */ /* 0x000fe40008000000 */
[----:B------:R-:W-:-:S05]  /*0950*/  VIADD R11, R4, UR4 ;  /* 0x00000004040b7c36 */ /* 0x000fca0008000000 */
[----:B------:R-:W1:Y:S01]  /*0960*/  LDC.64 R8, c[0x0][0x388] ;  /* 0x0000e200ff087b82 */ /* 0x000e620000000a00 */
[----:B0-----:R-:W-:-:S05]  /*0970*/  IMAD.WIDE R6, R5, 0x4, R6 ;  /* 0x0000000405067825 */ /* 0x001fca00078e0206 */
[----:B------:R-:W2:Y:S01]  /*0980*/  LDG.E R5, desc[UR16][R6.64] ;  /* 0x0000001006057981 */ /* 0x000ea2000c1e1900 */
[----:B-1----:R-:W-:-:S03]  /*0990*/  IMAD.WIDE R8, R11, 0x4, R8 ;  /* 0x000000040b087825 */ /* 0x002fc600078e0208 */
[----:B------:R-:W3:Y:S04]  /*09a0*/  LDG.E R15, desc[UR16][R6.64+0x4] ;  /* 0x00000410060f7981 */ /* 0x000ee8000c1e1900 */
[----:B------:R-:W4:Y:S04]  /*09b0*/  LDG.E R10, desc[UR16][R8.64] ;  /* 0x00000010080a7981 */ /* 0x000f28000c1e1900 */
[----:B------:R-:W5:Y:S01]  /*09c0*/  LDG.E R16, desc[UR16][R8.64+0x4] ;  /* 0x0000041008107981 */ /* 0x000f62000c1e1900 */
[----:B------:R-:W-:Y:S01]  /*09d0*/  UIADD3 UR4, UPT, UPT, UR4, 0x2, URZ ;  /* 0x0000000204047890 */ /* 0x000fe2000fffe0ff */
[----:B--2---:R-:W-:-:S02]  /*09e0*/  LOP3.LUT R11, R5, 0xff00, RZ, 0xc0, !PT ;  /* 0x0000ff00050b7812 */ /* 0x004fc400078ec0ff */
[C---:B------:R-:W-:Y:S02]  /*09f0*/  LOP3.LUT R13, R5.reuse, 0xff, RZ, 0xc0, !PT ;  /* 0x000000ff050d7812 */ /* 0x040fe400078ec0ff */
[C---:B----4-:R-:W-:Y:S02]  /*0a00*/  LOP3.LUT R12, R10.reuse, 0xff00, RZ, 0xc0, !PT ;  /* 0x0000ff000a0c7812 */ /* 0x050fe400078ec0ff */
[C---:B------:R-:W-:Y:S02]  /*0a10*/  LOP3.LUT R14, R10.reuse, 0xff, RZ, 0xc0, !PT ;  /* 0x000000ff0a0e7812 */ /* 0x040fe400078ec0ff */
[----:B------:R-:W-:Y:S01]  /*0a20*/  LOP3.LUT R5, R5, 0xff0000, RZ, 0xc0, !PT ;  /* 0x00ff000005057812 */ /* 0x000fe200078ec0ff */
[----:B------:R-:W-:Y:S01]  /*0a30*/  IMAD.IADD R11, R11, 0x1, -R12 ;  /* 0x000000010b0b7824 */ /* 0x000fe200078e0a0c */
[----:B------:R-:W-:Y:S01]  /*0a40*/  LOP3.LUT R10, R10, 0xff0000, RZ, 0xc0, !PT ;  /* 0x00ff00000a0a7812 */ /* 0x000fe200078ec0ff */
[----:B------:R-:W-:Y:S01]  /*0a50*/  IMAD.IADD R13, R13, 0x1, -R14 ;  /* 0x000000010d0d7824 */ /* 0x000fe200078e0a0e */
[----:B---3--:R-:W-:-:S02]  /*0a60*/  LOP3.LUT R6, R15, 0xff00, RZ, 0xc0, !PT ;  /* 0x0000ff000f067812 */ /* 0x008fc400078ec0ff */
[----:B------:R-:W-:Y:S01]  /*0a70*/  SHF.R.S32.HI R11, RZ, 0x8, R11 ;  /* 0x00000008ff0b7819 */ /* 0x000fe2000001140b */
[----:B------:R-:W-:Y:S01]  /*0a80*/  IMAD R0, R13, R13, R0 ;  /* 0x0000000d0d007224 */ /* 0x000fe200078e0200 */
[----:B------:R-:W-:Y:S02]  /*0a90*/  IADD3 R5, PT, PT, R5, -R10, RZ ;  /* 0x8000000a05057210 */ /* 0x000fe40007ffe0ff */
[C---:B-----5:R-:W-:Y:S01]  /*0aa0*/  LOP3.LUT R7, R16.reuse, 0xff00, RZ, 0xc0, !PT ;  /* 0x0000ff0010077812 */ /* 0x060fe200078ec0ff */
[----:B------:R-:W-:Y:S01]  /*0ab0*/  IMAD R0, R11, R11, R0 ;  /* 0x0000000b0b007224 */ /* 0x000fe200078e0200 */
[C---:B------:R-:W-:Y:S02]  /*0ac0*/  LOP3.LUT R8, R15.reuse, 0xff, RZ, 0xc0, !PT ;  /* 0x000000ff0f087812 */ /* 0x040fe400078ec0ff */
[----:B------:R-:W-:Y:S02]  /*0ad0*/  LOP3.LUT R9, R16, 0xff, RZ, 0xc0, !PT ;  /* 0x000000ff10097812 */ /* 0x000fe400078ec0ff */
[----:B------:R-:W-:Y:S01]  /*0ae0*/  SHF.R.S32.HI R5, RZ, 0x10, R5 ;  /* 0x00000010ff057819 */ /* 0x000fe20000011405 */
[----:B------:R-:W-:Y:S01]  /*0af0*/  IMAD.IADD R6, R6, 0x1, -R7 ;  /* 0x0000000106067824 */ /* 0x000fe200078e0a07 */
[----:B------:R-:W-:-:S02]  /*0b00*/  LOP3.LUT R15, R15, 0xff0000, RZ, 0xc0, !PT ;  /* 0x00ff00000f0f7812 */ /* 0x000fc400078ec0ff */
[----:B------:R-:W-:Y:S01]  /*0b10*/  LOP3.LUT R16, R16, 0xff0000, RZ, 0xc0, !PT ;  /* 0x00ff000010107812 */ /* 0x000fe200078ec0ff */
[----:B------:R-:W-:Y:S02]  /*0b20*/  IMAD.IADD R9, R8, 0x1, -R9 ;  /* 0x0000000108097824 */ /* 0x000fe400078e0a09 */
[----:B------:R-:W-:Y:S01]  /*0b30*/  IMAD R0, R5, R5, R0 ;  /* 0x0000000505007224 */ /* 0x000fe200078e0200 */
[----:B------:R-:W-:Y:S01]  /*0b40*/  SHF.R.S32.HI R6, RZ, 0x8, R6 ;  /* 0x00000008ff067819 */ /* 0x000fe20000011406 */
[----:B------:R-:W-:Y:S02]  /*0b50*/  IMAD.IADD R15, R15, 0x1, -R16 ;  /* 0x000000010f0f7824 */ /* 0x000fe400078e0a10 */
[----:B------:R-:W-:-:S03]  /*0b60*/  IMAD R9, R9, R9, R0 ;  /* 0x0000000909097224 */ /* 0x000fc600078e0200 */
[----:B------:R-:W-:Y:S01]  /*0b70*/  SHF.R.S32.HI R15, RZ, 0x10, R15 ;  /* 0x00000010ff0f7819 */ /* 0x000fe2000001140f */
[----:B------:R-:W-:-:S04]  /*0b80*/  IMAD R0, R6, R6, R9 ;  /* 0x0000000606007224 */ /* 0x000fc800078e0209 */
[----:B------:R-:W-:-:S07]  /*0b90*/  IMAD R0, R15, R15, R0 ;  /* 0x0000000f0f007224 */ /* 0x000fce00078e0200 */
.L_x_3:
[----:B------:R-:W-:Y:S05]  /*0ba0*/  BRA.U UP1, `(.L_x_0) ;  /* 0x0000000101587547 */ /* 0x000fea000b800000 */
[----:B------:R-:W0:Y:S01]  /*0bb0*/  LDC.64 R6, c[0x0][0x380] ;  /* 0x0000e000ff067b82 */ /* 0x000e220000000a00 */
[----:B------:R-:W-:Y:S01]  /*0bc0*/  VIADD R5, R3, UR4 ;  /* 0x0000000403057c36 */ /* 0x000fe20008000000 */
[----:B------:R-:W-:-:S06]  /*0bd0*/  IADD3 R3, PT, PT, R4, UR4, RZ ;  /* 0x0000000404037c10 */ /* 0x000fcc000fffe0ff */
[----:B------:R-:W1:Y:S01]  /*0be0*/  LDC.64 R8, c[0x0][0x388] ;  /* 0x0000e200ff087b82 */ /* 0x000e620000000a00 */
[----:B0-----:R-:W-:-:S06]  /*0bf0*/  IMAD.WIDE R4, R5, 0x4, R6 ;  /* 0x0000000405047825 */ /* 0x001fcc00078e0206 */
[----:B------:R-:W2:Y:S01]  /*0c00*/  LDG.E R4, desc[UR16][R4.64] ;  /* 0x0000001004047981 */ /* 0x000ea2000c1e1900 */
[----:B-1----:R-:W-:-:S06]  /*0c10*/  IMAD.WIDE R6, R3, 0x4, R8 ;  /* 0x0000000403067825 */ /* 0x002fcc00078e0208 */
[----:B------:R-:W3:Y:S01]  /*0c20*/  LDG.E R6, desc[UR16][R6.64] ;  /* 0x0000001006067981 */ /* 0x000ee2000c1e1900 */
[C---:B--2---:R-:W-:Y:S02]  /*0c30*/  LOP3.LUT R3, R4.reuse, 0xff00, RZ, 0xc0, !PT ;  /* 0x0000ff0004037812 */ /* 0x044fe400078ec0ff */
[----:B------:R-:W-:Y:S02]  /*0c40*/  LOP3.LUT R10, R4, 0xff, RZ, 0xc0, !PT ;  /* 0x000000ff040a7812 */ /* 0x000fe400078ec0ff */
[C---:B---3--:R-:W-:Y:S02]  /*0c50*/  LOP3.LUT R8, R6.reuse, 0xff00, RZ, 0xc0, !PT ;  /* 0x0000ff0006087812 */ /* 0x048fe400078ec0ff */
[----:B------:R-:W-:-:S03]  /*0c60*/  LOP3.LUT R11, R6, 0xff, RZ, 0xc0, !PT ;  /* 0x000000ff060b7812 */ /* 0x000fc600078ec0ff */
[----:B------:R-:W-:Y:S01]  /*0c70*/  IMAD.IADD R9, R3, 0x1, -R8 ;  /* 0x0000000103097824 */ /* 0x000fe200078e0a08 */
[----:B------:R-:W-:Y:S02]  /*0c80*/  LOP3.LUT R3, R4, 0xff0000, RZ, 0xc0, !PT ;  /* 0x00ff000004037812 */ /* 0x000fe400078ec0ff */
[----:B------:R-:W-:Y:S01]  /*0c90*/  LOP3.LUT R8, R6, 0xff0000, RZ, 0xc0, !PT ;  /* 0x00ff000006087812 */ /* 0x000fe200078ec0ff */
[----:B------:R-:W-:Y:S01]  /*0ca0*/  IMAD.IADD R11, R10, 0x1, -R11 ;  /* 0x000000010a0b7824 */ /* 0x000fe200078e0a0b */
[----:B------:R-:W-:-:S03]  /*0cb0*/  SHF.R.S32.HI R9, RZ, 0x8, R9 ;  /* 0x00000008ff097819 */ /* 0x000fc60000011409 */
[----:B------:R-:W-:Y:S02]  /*0cc0*/  IMAD.IADD R3, R3, 0x1, -R8 ;  /* 0x0000000103037824 */ /* 0x000fe400078e0a08 */
[----:B------:R-:W-:-:S03]  /*0cd0*/  IMAD R0, R11, R11, R0 ;  /* 0x0000000b0b007224 */ /* 0x000fc600078e0200 */
[----:B------:R-:W-:Y:S01]  /*0ce0*/  SHF.R.S32.HI R3, RZ, 0x10, R3 ;  /* 0x00000010ff037819 */ /* 0x000fe20000011403 */
[----:B------:R-:W-:-:S04]  /*0cf0*/  IMAD R0, R9, R9, R0 ;  /* 0x0000000909007224 */ /* 0x000fc800078e0200 */
[----:B------:R-:W-:-:S07]  /*0d00*/  IMAD R0, R3, R3, R0 ;  /* 0x0000000303007224 */ /* 0x000fce00078e0200 */
.L_x_0:
[----:B------:R-:W0:Y:S02]  /*0d10*/  LDC.64 R4, c[0x0][0x3a0] ;  /* 0x0000e800ff047b82 */ /* 0x000e240000000a00 */
[----:B0-----:R-:W-:-:S05]  /*0d20*/  IMAD.WIDE R2, R2, 0x4, R4 ;  /* 0x0000000402027825 */ /* 0x001fca00078e0204 */
[----:B------:R-:W-:Y:S01]  /*0d30*/  STG.E desc[UR16][R2.64], R0 ;  /* 0x0000000002007986 */ /* 0x000fe2000c101910 */
[----:B------:R-:W-:Y:S05]  /*0d40*/  EXIT ;  /* 0x000000000000794d */ /* 0x000fea0003800000 */
.L_x_4:
[----:B------:R-:W-:-:S00]  /*0d50*/  BRA `(.L_x_4) ;  /* 0xfffffffc00fc7947 */ /* 0x000fc0000383ffff */
[----:B------:R-:W-:-:S00]  /*0d60*/  NOP ;  /* 0x0000000000007918 */ /* 0x000fc00000000000 */
        /* <DEDUP_REMOVED lines=9> */
.L_x_5:


//--------------------- .nv.shared.reserved.0     --------------------------
	.section	.nv.shared.reserved.0,"aw",@nobits
	.weak		__nv_reservedSMEM_offset_0_alias
	.size		__nv_reservedSMEM_offset_0_alias, 0, 64
	.other		__nv_reservedSMEM_offset_0_alias,@"STO_CUDA_RESERVED_SHARED STV_DEFAULT"
__nv_reservedSMEM_offset_0_alias:
	.zero		0
	.zero		64


//--------------------- .nv.constant0._Z6kernelPKiS0_iiiPi --------------------------
	.section	.nv.constant0._Z6kernelPKiS0_iiiPi,"a",@progbits
	.sectionflags	@""
	.align	4
.nv.constant0._Z6kernelPKiS0_iiiPi:
	.zero		936


//--------------------- SYMBOLS --------------------------

	.type		.nv.reservedSmem.offset0,@object
	.size		.nv.reservedSmem.offset0,0x4
